//
// Generated by NVIDIA NVVM Compiler
//
// Compiler Build ID: CL-36424714
// Cuda compilation tools, release 13.0, V13.0.88
// Based on NVVM 20.0.0
//

.version 9.0
.target sm_100
.address_size 64

	// .globl	_Z18wep_decrypt_kernelPKcmPKhmPc

.visible .entry _Z18wep_decrypt_kernelPKcmPKhmPc(
	.param .u64 .ptr .align 1 _Z18wep_decrypt_kernelPKcmPKhmPc_param_0,
	.param .u64 _Z18wep_decrypt_kernelPKcmPKhmPc_param_1,
	.param .u64 .ptr .align 1 _Z18wep_decrypt_kernelPKcmPKhmPc_param_2,
	.param .u64 _Z18wep_decrypt_kernelPKcmPKhmPc_param_3,
	.param .u64 .ptr .align 1 _Z18wep_decrypt_kernelPKcmPKhmPc_param_4
)
{
	.reg .pred 	%p<13>;
	.reg .b16 	%rs<26>;
	.reg .b32 	%r<17>;
	.reg .b64 	%rd<23>;

	ld.param.u64 	%rd12, [_Z18wep_decrypt_kernelPKcmPKhmPc_param_0];
	ld.param.u64 	%rd13, [_Z18wep_decrypt_kernelPKcmPKhmPc_param_1];
	ld.param.u64 	%rd14, [_Z18wep_decrypt_kernelPKcmPKhmPc_param_2];
	ld.param.u64 	%rd15, [_Z18wep_decrypt_kernelPKcmPKhmPc_param_3];
	ld.param.u64 	%rd16, [_Z18wep_decrypt_kernelPKcmPKhmPc_param_4];
	mov.u32 	%r6, %ctaid.x;
	mov.u32 	%r1, %ntid.x;
	mov.u32 	%r7, %tid.x;
	mad.lo.s32 	%r16, %r6, %r1, %r7;
	cvt.s64.s32 	%rd21, %r16;
	setp.le.u64 	%p1, %rd13, %rd21;
	@%p1 bra 	$L__BB0_8;
	mov.u32 	%r8, %nctaid.x;
	mul.lo.s32 	%r3, %r1, %r8;
	cvta.to.global.u64 	%rd2, %rd12;
	cvta.to.global.u64 	%rd3, %rd14;
	cvta.to.global.u64 	%rd4, %rd16;
	cvt.u32.u64 	%r13, %rd15;
$L__BB0_2:
	add.s64 	%rd6, %rd2, %rd21;
	ld.global.u8 	%rs1, [%rd6];
	setp.eq.s16 	%p2, %rs1, 32;
	@%p2 bra 	$L__BB0_7;
	setp.eq.s16 	%p3, %rs1, 49;
	selp.b16 	%rs3, -128, 0, %p3;
	ld.global.u8 	%rs4, [%rd6+1];
	setp.eq.s16 	%p4, %rs4, 49;
	selp.b16 	%rs5, 64, 0, %p4;
	or.b16  	%rs6, %rs5, %rs3;
	ld.global.u8 	%rs7, [%rd6+2];
	setp.eq.s16 	%p5, %rs7, 49;
	selp.b16 	%rs8, 32, 0, %p5;
	or.b16  	%rs9, %rs8, %rs6;
	ld.global.u8 	%rs10, [%rd6+3];
	setp.eq.s16 	%p6, %rs10, 49;
	selp.b16 	%rs11, 16, 0, %p6;
	or.b16  	%rs12, %rs11, %rs9;
	ld.global.u8 	%rs13, [%rd6+4];
	setp.eq.s16 	%p7, %rs13, 49;
	selp.b16 	%rs14, 8, 0, %p7;
	or.b16  	%rs15, %rs14, %rs12;
	ld.global.u8 	%rs16, [%rd6+5];
	setp.eq.s16 	%p8, %rs16, 49;
	selp.b16 	%rs17, 4, 0, %p8;
	or.b16  	%rs18, %rs17, %rs15;
	ld.global.u8 	%rs19, [%rd6+6];
	setp.eq.s16 	%p9, %rs19, 49;
	selp.b16 	%rs20, 2, 0, %p9;
	or.b16  	%rs21, %rs20, %rs18;
	ld.global.u8 	%rs22, [%rd6+7];
	setp.eq.s16 	%p10, %rs22, 49;
	selp.u16 	%rs23, 1, 0, %p10;
	or.b16  	%rs2, %rs21, %rs23;
	shr.s32 	%r9, %r16, 31;
	shr.u32 	%r10, %r9, 29;
	add.s32 	%r11, %r16, %r10;
	shr.s32 	%r12, %r11, 3;
	cvt.s64.s32 	%rd7, %r12;
	or.b64  	%rd17, %rd7, %rd15;
	and.b64  	%rd18, %rd17, -4294967296;
	setp.ne.s64 	%p11, %rd18, 0;
	@%p11 bra 	$L__BB0_5;
	cvt.u32.u64 	%r14, %rd7;
	rem.u32 	%r15, %r14, %r13;
	cvt.u64.u32 	%rd22, %r15;
	bra.uni 	$L__BB0_6;
$L__BB0_5:
	rem.u64 	%rd22, %rd7, %rd15;
$L__BB0_6:
	add.s64 	%rd19, %rd3, %rd22;
	ld.global.u8 	%rs24, [%rd19];
	xor.b16  	%rs25, %rs24, %rs2;
	add.s64 	%rd20, %rd4, %rd21;
	st.global.u8 	[%rd20], %rs25;
$L__BB0_7:
	add.s32 	%r16, %r16, %r3;
	cvt.s64.s32 	%rd21, %r16;
	setp.gt.u64 	%p12, %rd13, %rd21;
	@%p12 bra 	$L__BB0_2;
$L__BB0_8:
	ret;

}


// ===== COMPILED SASS (sm_100) =====

	.target	sm_100

	.elftype	@"ET_EXEC"


//--------------------- .note.nv.tkinfo           --------------------------
	.section	.note.nv.tkinfo,"",@"SHT_NOTE"
	.sectionflags	@"SHF_NOTE_NV_TKINFO"
	.tkinfo
        /*0018*/ 	.word	0x00000002
        /*0030*/ 	.string	""
        /*0030*/ 	.string	"ptxas"
        /*0030*/ 	.string	"Cuda compilation tools, release 13.0, V13.0.88"
        /*0030*/ 	.string	"Build cuda_13.0.r13.0/compiler.36424714_0"
        /*0030*/ 	.string	"-arch sm_100 -m 64 "



//--------------------- .note.nv.cuinfo           --------------------------
	.section	.note.nv.cuinfo,"",@"SHT_NOTE"
	.sectionflags	@"SHF_NOTE_NV_CUINFO"
        /*0018*/ 	.short	0x0002
        /*001a*/ 	.short	0x0064
        /*001c*/ 	.short	0x0082
	.zero		2


//--------------------- .nv.info                  --------------------------
	.section	.nv.info,"",@"SHT_CUDA_INFO"
	.align	4


	//----- nvinfo : EIATTR_REGCOUNT
	.align		4
        /*0000*/ 	.byte	0x04, 0x2f
        /*0002*/ 	.short	(.L_1 - .L_0)
	.align		4
.L_0:
        /*0004*/ 	.word	index@(_Z18wep_decrypt_kernelPKcmPKhmPc)
        /*0008*/ 	.word	0x00000018


	//----- nvinfo : EIATTR_FRAME_SIZE
	.align		4
.L_1:
        /*000c*/ 	.byte	0x04, 0x11
        /*000e*/ 	.short	(.L_3 - .L_2)
	.align		4
.L_2:
        /*0010*/ 	.word	index@($__internal_0_$__cuda_sm20_rem_u64)
        /*0014*/ 	.word	0x00000000


	//----- nvinfo : EIATTR_FRAME_SIZE
	.align		4
.L_3:
        /*0018*/ 	.byte	0x04, 0x11
        /*001a*/ 	.short	(.L_5 - .L_4)
	.align		4
.L_4:
        /*001c*/ 	.word	index@(_Z18wep_decrypt_kernelPKcmPKhmPc)
        /*0020*/ 	.word	0x00000000


	//----- nvinfo : EIATTR_MIN_STACK_SIZE
	.align		4
.L_5:
        /*0024*/ 	.byte	0x04, 0x12
        /*0026*/ 	.short	(.L_7 - .L_6)
	.align		4
.L_6:
        /*0028*/ 	.word	index@(_Z18wep_decrypt_kernelPKcmPKhmPc)
        /*002c*/ 	.word	0x00000000
.L_7:


//--------------------- .nv.compat                --------------------------
	.section	.nv.compat,"",@"SHT_CUDA_COMPAT_INFO"
	.align	4
        /*0000*/ 	.byte	0x02, 0x09, 0x00, 0x00, 0x02, 0x02, 0x01, 0x00, 0x02, 0x05, 0x05, 0x00, 0x03, 0x07, 0x01, 0x01
        /*0010*/ 	.byte	0x02, 0x03, 0x00, 0x00, 0x02, 0x06, 0x01, 0x00, 0x04, 0x0b, 0x08, 0x00, 0x09, 0x00, 0x00, 0x00
        /*0020*/ 	.byte	0x00, 0x00, 0x00, 0x00


//--------------------- .nv.info._Z18wep_decrypt_kernelPKcmPKhmPc --------------------------
	.section	.nv.info._Z18wep_decrypt_kernelPKcmPKhmPc,"",@"SHT_CUDA_INFO"
	.sectionflags	@""
	.align	4


	//----- nvinfo : EIATTR_CUDA_API_VERSION
	.align		4
        /*0000*/ 	.byte	0x04, 0x37
        /*0002*/ 	.short	(.L_9 - .L_8)
.L_8:
        /*0004*/ 	.word	0x00000082


	//----- nvinfo : EIATTR_KPARAM_INFO
	.align		4
.L_9:
        /*0008*/ 	.byte	0x04, 0x17
        /*000a*/ 	.short	(.L_11 - .L_10)
.L_10:
        /*000c*/ 	.word	0x00000000
        /*0010*/ 	.short	0x0004
        /*0012*/ 	.short	0x0020
        /*0014*/ 	.byte	0x00, 0xf5, 0x21, 0x00


	//----- nvinfo : EIATTR_KPARAM_INFO
	.align		4
.L_11:
        /*0018*/ 	.byte	0x04, 0x17
        /*001a*/ 	.short	(.L_13 - .L_12)
.L_12:
        /*001c*/ 	.word	0x00000000
        /*0020*/ 	.short	0x0003
        /*0022*/ 	.short	0x0018
        /*0024*/ 	.byte	0x00, 0xf0, 0x21, 0x00


	//----- nvinfo : EIATTR_KPARAM_INFO
	.align		4
.L_13:
        /*0028*/ 	.byte	0x04, 0x17
        /*002a*/ 	.short	(.L_15 - .L_14)
.L_14:
        /*002c*/ 	.word	0x00000000
        /*0030*/ 	.short	0x0002
        /*0032*/ 	.short	0x0010
        /*0034*/ 	.byte	0x00, 0xf5, 0x21, 0x00


	//----- nvinfo : EIATTR_KPARAM_INFO
	.align		4
.L_15:
        /*0038*/ 	.byte	0x04, 0x17
        /*003a*/ 	.short	(.L_17 - .L_16)
.L_16:
        /*003c*/ 	.word	0x00000000
        /*0040*/ 	.short	0x0001
        /*0042*/ 	.short	0x0008
        /*0044*/ 	.byte	0x00, 0xf0, 0x21, 0x00


	//----- nvinfo : EIATTR_KPARAM_INFO
	.align		4
.L_17:
        /*0048*/ 	.byte	0x04, 0x17
        /*004a*/ 	.short	(.L_19 - .L_18)
.L_18:
        /*004c*/ 	.word	0x00000000
        /*0050*/ 	.short	0x0000
        /*0052*/ 	.short	0x0000
        /*0054*/ 	.byte	0x00, 0xf5, 0x21, 0x00


	//----- nvinfo : EIATTR_SPARSE_MMA_MASK
	.align		4
.L_19:
        /*0058*/ 	.byte	0x03, 0x50
        /*005a*/ 	.short	0x0000


	//----- nvinfo : EIATTR_MAXREG_COUNT
	.align		4
        /*005c*/ 	.byte	0x03, 0x1b
        /*005e*/ 	.short	0x00ff


	//----- nvinfo : EIATTR_MERCURY_ISA_VERSION
	.align		4
        /*0060*/ 	.byte	0x03, 0x5f
        /*0062*/ 	.short	0x0101


	//----- nvinfo : EIATTR_VRC_CTA_INIT_COUNT
	.align		4
        /*0064*/ 	.byte	0x02, 0x4a
	.zero		1
	.zero		1


	//----- nvinfo : EIATTR_EXIT_INSTR_OFFSETS
	.align		4
        /*0068*/ 	.byte	0x04, 0x1c
        /*006a*/ 	.short	(.L_21 - .L_20)


	//   ....[0]....
.L_20:
        /*006c*/ 	.word	0x00000090


	//   ....[1]....
        /*0070*/ 	.word	0x00000640


	//----- nvinfo : EIATTR_CRS_STACK_SIZE
	.align		4
.L_21:
        /*0074*/ 	.byte	0x04, 0x1e
        /*0076*/ 	.short	(.L_23 - .L_22)
.L_22:
        /*0078*/ 	.word	0x00000000


	//----- nvinfo : EIATTR_CBANK_PARAM_SIZE
	.align		4
.L_23:
        /*007c*/ 	.byte	0x03, 0x19
        /*007e*/ 	.short	0x0028


	//----- nvinfo : EIATTR_PARAM_CBANK
	.align		4
        /*0080*/ 	.byte	0x04, 0x0a
        /*0082*/ 	.short	(.L_25 - .L_24)
	.align		4
.L_24:
        /*0084*/ 	.word	index@(.nv.constant0._Z18wep_decrypt_kernelPKcmPKhmPc)
        /*0088*/ 	.short	0x0380
        /*008a*/ 	.short	0x0028


	//----- nvinfo : EIATTR_SW_WAR
	.align		4
.L_25:
        /*008c*/ 	.byte	0x04, 0x36
        /*008e*/ 	.short	(.L_27 - .L_26)
.L_26:
        /*0090*/ 	.word	0x00000008
.L_27:


//--------------------- .nv.callgraph             --------------------------
	.section	.nv.callgraph,"",@"SHT_CUDA_CALLGRAPH"
	.align	4
	.sectionentsize	8
	.align		4
        /*0000*/ 	.word	0x00000000
	.align		4
        /*0004*/ 	.word	0xffffffff
	.align		4
        /*0008*/ 	.word	0x00000000
	.align		4
        /*000c*/ 	.word	0xfffffffe
	.align		4
        /*0010*/ 	.word	0x00000000
	.align		4
        /*0014*/ 	.word	0xfffffffd
	.align		4
        /*0018*/ 	.word	0x00000000
	.align		4
        /*001c*/ 	.word	0xfffffffc


//--------------------- .text._Z18wep_decrypt_kernelPKcmPKhmPc --------------------------
	.section	.text._Z18wep_decrypt_kernelPKcmPKhmPc,"ax",@progbits
	.align	128
        .global         _Z18wep_decrypt_kernelPKcmPKhmPc
        .type           _Z18wep_decrypt_kernelPKcmPKhmPc,@function
        .size           _Z18wep_decrypt_kernelPKcmPKhmPc,(.L_x_8 - _Z18wep_decrypt_kernelPKcmPKhmPc)
        .other          _Z18wep_decrypt_kernelPKcmPKhmPc,@"STO_CUDA_ENTRY STV_DEFAULT"
_Z18wep_decrypt_kernelPKcmPKhmPc:
.text._Z18wep_decrypt_kernelPKcmPKhmPc:
[----:B------:R-:W-:Y:S01]  /*0000*/  LDC R1, c[0x0][0x37c] ;  /* 0x0000df00ff017b82 */ /* 0x000fe20000000800 */
[----:B------:R-:W0:Y:S07]  /*0010*/  S2R R4, SR_TID.X ;  /* 0x0000000000047919 */ /* 0x000e2e0000002100 */
[----:B------:R-:W0:Y:S01]  /*0020*/  S2UR UR4, SR_CTAID.X ;  /* 0x00000000000479c3 */ /* 0x000e220000002500 */
[----:B------:R-:W1:Y:S07]  /*0030*/  LDCU.64 UR6, c[0x0][0x388] ;  /* 0x00007100ff0677ac */ /* 0x000e6e0008000a00 */
[----:B------:R-:W0:Y:S02]  /*0040*/  LDC R7, c[0x0][0x360] ;  /* 0x0000d800ff077b82 */ /* 0x000e240000000800 */
[----:B0-----:R-:W-:-:S05]  /*0050*/  IMAD R4, R7, UR4, R4 ;  /* 0x0000000407047c24 */ /* 0x001fca000f8e0204 */
[----:B-1----:R-:W-:Y:S02]  /*0060*/  ISETP.GE.U32.AND P0, PT, R4, UR6, PT ;  /* 0x0000000604007c0c */ /* 0x002fe4000bf06070 */
[----:B------:R-:W-:-:S04]  /*0070*/  SHF.R.S32.HI R0, RZ, 0x1f, R4 ;  /* 0x0000001fff007819 */ /* 0x000fc80000011404 */
[----:B------:R-:W-:-:S13]  /*0080*/  ISETP.GE.U32.AND.EX P0, PT, R0, UR7, PT, P0 ;  /* 0x0000000700007c0c */ /* 0x000fda000bf06100 */
[----:B------:R-:W-:Y:S05]  /*0090*/  @P0 EXIT ;  /* 0x000000000000094d */ /* 0x000fea0003800000 */
[----:B------:R-:W0:Y:S01]  /*00a0*/  LDCU UR4, c[0x0][0x370] ;  /* 0x00006e00ff0477ac */ /* 0x000e220008000800 */
[----:B------:R-:W-:Y:S01]  /*00b0*/  BSSY.RECONVERGENT B0, `(.L_x_0) ;  /* 0x0000058000007945 */ /* 0x000fe20003800200 */
[----:B------:R-:W-:Y:S01]  /*00c0*/  IMAD.MOV.U32 R5, RZ, RZ, R4 ;  /* 0x000000ffff057224 */ /* 0x000fe200078e0004 */
[----:B------:R-:W1:Y:S01]  /*00d0*/  LDCU.64 UR6, c[0x0][0x358] ;  /* 0x00006b00ff0677ac */ /* 0x000e620008000a00 */
[----:B------:R-:W2:Y:S01]  /*00e0*/  LDCU UR5, c[0x0][0x39c] ;  /* 0x00007380ff0577ac */ /* 0x000ea20008000800 */
[----:B------:R-:W3:Y:S01]  /*00f0*/  LDCU UR10, c[0x0][0x398] ;  /* 0x00007300ff0a77ac */ /* 0x000ee20008000800 */
[----:B------:R-:W4:Y:S01]  /*0100*/  LDCU.64 UR18, c[0x0][0x388] ;  /* 0x00007100ff1277ac */ /* 0x000f220008000a00 */
[----:B0-----:R-:W-:Y:S01]  /*0110*/  IMAD R7, R7, UR4, RZ ;  /* 0x0000000407077c24 */ /* 0x001fe2000f8e02ff */
[----:B------:R-:W0:Y:S01]  /*0120*/  LDCU.64 UR8, c[0x0][0x380] ;  /* 0x00007000ff0877ac */ /* 0x000e220008000a00 */
[----:B------:R-:W0:Y:S01]  /*0130*/  LDCU.64 UR12, c[0x0][0x390] ;  /* 0x00007200ff0c77ac */ /* 0x000e220008000a00 */
[----:B-1----:R-:W0:Y:S04]  /*0140*/  LDCU.64 UR14, c[0x0][0x3a0] ;  /* 0x00007400ff0e77ac */ /* 0x002e280008000a00 */
.L_x_6:
[----:B0-----:R-:W-:-:S04]  /*0150*/  IADD3 R2, P0, PT, R5, UR8, RZ ;  /* 0x0000000805027c10 */ /* 0x001fc8000ff1e0ff */
[----:B------:R-:W-:-:S05]  /*0160*/  IADD3.X R3, PT, PT, R0, UR9, RZ, P0, !PT ;  /* 0x0000000900037c10 */ /* 0x000fca00087fe4ff */
[----:B------:R-:W5:Y:S01]  /*0170*/  LDG.E.U8 R9, desc[UR6][R2.64] ;  /* 0x0000000602097981 */ /* 0x000f62000c1e1100 */
[----:B------:R-:W-:Y:S01]  /*0180*/  BSSY.RECONVERGENT B1, `(.L_x_1) ;  /* 0x0000044000017945 */ /* 0x000fe20003800200 */
[----:B-----5:R-:W-:-:S13]  /*0190*/  ISETP.NE.AND P0, PT, R9, 0x20, PT ;  /* 0x000000200900780c */ /* 0x020fda0003f05270 */
[----:B------:R-:W-:Y:S05]  /*01a0*/  @!P0 BRA `(.L_x_2) ;  /* 0x0000000400048947 */ /* 0x000fea0003800000 */
[----:B------:R-:W5:Y:S04]  /*01b0*/  LDG.E.U8 R8, desc[UR6][R2.64+0x1] ;  /* 0x0000010602087981 */ /* 0x000f68000c1e1100 */
[----:B------:R-:W2:Y:S04]  /*01c0*/  LDG.E.U8 R6, desc[UR6][R2.64+0x2] ;  /* 0x0000020602067981 */ /* 0x000ea8000c1e1100 */
[----:B------:R-:W3:Y:S04]  /*01d0*/  LDG.E.U8 R10, desc[UR6][R2.64+0x3] ;  /* 0x00000306020a7981 */ /* 0x000ee8000c1e1100 */
[----:B------:R-:W4:Y:S04]  /*01e0*/  LDG.E.U8 R11, desc[UR6][R2.64+0x4] ;  /* 0x00000406020b7981 */ /* 0x000f28000c1e1100 */
[----:B------:R-:W4:Y:S04]  /*01f0*/  LDG.E.U8 R12, desc[UR6][R2.64+0x5] ;  /* 0x00000506020c7981 */ /* 0x000f28000c1e1100 */
[----:B------:R-:W4:Y:S04]  /*0200*/  LDG.E.U8 R13, desc[UR6][R2.64+0x6] ;  /* 0x00000606020d7981 */ /* 0x000f28000c1e1100 */
[----:B------:R0:W4:Y:S01]  /*0210*/  LDG.E.U8 R14, desc[UR6][R2.64+0x7] ;  /* 0x00000706020e7981 */ /* 0x000122000c1e1100 */
[----:B------:R-:W-:Y:S01]  /*0220*/  ISETP.NE.AND P0, PT, R9, 0x31, PT ;  /* 0x000000310900780c */ /* 0x000fe20003f05270 */
[----:B------:R-:W-:Y:S01]  /*0230*/  BSSY.RECONVERGENT B2, `(.L_x_3) ;  /* 0x0000031000027945 */ /* 0x000fe20003800200 */
[----:B------:R-:W-:-:S04]  /*0240*/  SHF.R.S32.HI R15, RZ, 0x1f, R4 ;  /* 0x0000001fff0f7819 */ /* 0x000fc80000011404 */
[----:B------:R-:W-:Y:S02]  /*0250*/  LEA.HI R15, R15, R4, RZ, 0x3 ;  /* 0x000000040f0f7211 */ /* 0x000fe400078f18ff */
[----:B-----5:R-:W-:Y:S02]  /*0260*/  ISETP.NE.AND P1, PT, R8, 0x31, PT ;  /* 0x000000310800780c */ /* 0x020fe40003f25270 */
[----:B--2---:R-:W-:Y:S02]  /*0270*/  ISETP.NE.AND P2, PT, R6, 0x31, PT ;  /* 0x000000310600780c */ /* 0x004fe40003f45270 */
[----:B------:R-:W-:Y:S02]  /*0280*/  SEL R6, RZ, 0xff80, P0 ;  /* 0x0000ff80ff067807 */ /* 0x000fe40000000000 */
[----:B------:R-:W-:Y:S02]  /*0290*/  SEL R9, RZ, 0x40, P1 ;  /* 0x00000040ff097807 */ /* 0x000fe40000800000 */
[----:B------:R-:W-:-:S02]  /*02a0*/  SEL R8, RZ, 0x20, P2 ;  /* 0x00000020ff087807 */ /* 0x000fc40001000000 */
[----:B---3--:R-:W-:Y:S02]  /*02b0*/  ISETP.NE.AND P0, PT, R10, 0x31, PT ;  /* 0x000000310a00780c */ /* 0x008fe40003f05270 */
[----:B------:R-:W-:Y:S02]  /*02c0*/  IADD3 R6, PT, PT, R8, R9, R6 ;  /* 0x0000000908067210 */ /* 0x000fe40007ffe006 */
[----:B------:R-:W-:Y:S02]  /*02d0*/  SHF.R.S32.HI R8, RZ, 0x3, R15 ;  /* 0x00000003ff087819 */ /* 0x000fe4000001140f */
[----:B----4-:R-:W-:Y:S02]  /*02e0*/  ISETP.NE.AND P1, PT, R11, 0x31, PT ;  /* 0x000000310b00780c */ /* 0x010fe40003f25270 */
[----:B------:R-:W-:Y:S02]  /*02f0*/  SHF.R.S32.HI R9, RZ, 0x1f, R8 ;  /* 0x0000001fff097819 */ /* 0x000fe40000011408 */
[----:B0-----:R-:W-:-:S02]  /*0300*/  SEL R3, RZ, 0x10, P0 ;  /* 0x00000010ff037807 */ /* 0x001fc40000000000 */
[----:B------:R-:W-:Y:S02]  /*0310*/  SEL R2, RZ, 0x8, P1 ;  /* 0x00000008ff027807 */ /* 0x000fe40000800000 */
[----:B------:R-:W-:Y:S02]  /*0320*/  ISETP.NE.AND P1, PT, R12, 0x31, PT ;  /* 0x000000310c00780c */ /* 0x000fe40003f25270 */
[----:B------:R-:W-:Y:S02]  /*0330*/  LOP3.LUT R10, R9, UR5, RZ, 0xfc, !PT ;  /* 0x00000005090a7c12 */ /* 0x000fe4000f8efcff */
[----:B------:R-:W-:Y:S02]  /*0340*/  IADD3 R2, PT, PT, R2, R3, R6 ;  /* 0x0000000302027210 */ /* 0x000fe40007ffe006 */
[----:B------:R-:W-:Y:S02]  /*0350*/  SEL R3, RZ, 0x4, P1 ;  /* 0x00000004ff037807 */ /* 0x000fe40000800000 */
[----:B------:R-:W-:-:S02]  /*0360*/  ISETP.NE.U32.AND P1, PT, R10, RZ, PT ;  /* 0x000000ff0a00720c */ /* 0x000fc40003f25070 */
[----:B------:R-:W-:Y:S02]  /*0370*/  ISETP.NE.AND P2, PT, R13, 0x31, PT ;  /* 0x000000310d00780c */ /* 0x000fe40003f45270 */
[----:B------:R-:W-:Y:S02]  /*0380*/  ISETP.NE.AND P0, PT, R14, 0x31, PT ;  /* 0x000000310e00780c */ /* 0x000fe40003f05270 */
[----:B------:R-:W-:Y:S02]  /*0390*/  SEL R6, RZ, 0x2, P2 ;  /* 0x00000002ff067807 */ /* 0x000fe40001000000 */
[----:B------:R-:W-:Y:S02]  /*03a0*/  SEL R11, RZ, 0x1, P0 ;  /* 0x00000001ff0b7807 */ /* 0x000fe40000000000 */
[----:B------:R-:W-:-:S05]  /*03b0*/  IADD3 R6, PT, PT, R6, R3, R2 ;  /* 0x0000000306067210 */ /* 0x000fca0007ffe002 */
[----:B------:R-:W-:Y:S01]  /*03c0*/  IMAD.IADD R6, R6, 0x1, R11 ;  /* 0x0000000106067824 */ /* 0x000fe200078e020b */
[----:B------:R-:W-:Y:S06]  /*03d0*/  @P1 BRA `(.L_x_4) ;  /* 0x0000000000501947 */ /* 0x000fec0003800000 */
[----:B------:R-:W0:Y:S01]  /*03e0*/  I2F.U32.RP R9, UR10 ;  /* 0x0000000a00097d06 */ /* 0x000e220008209000 */
[----:B------:R-:W-:-:S07]  /*03f0*/  ISETP.NE.U32.AND P1, PT, RZ, UR10, PT ;  /* 0x0000000aff007c0c */ /* 0x000fce000bf25070 */
[----:B0-----:R-:W0:Y:S02]  /*0400*/  MUFU.RCP R9, R9 ;  /* 0x0000000900097308 */ /* 0x001e240000001000 */
[----:B0-----:R-:W-:-:S06]  /*0410*/  VIADD R2, R9, 0xffffffe ;  /* 0x0ffffffe09027836 */ /* 0x001fcc0000000000 */
[----:B------:R0:W1:Y:S02]  /*0420*/  F2I.FTZ.U32.TRUNC.NTZ R3, R2 ;  /* 0x0000000200037305 */ /* 0x000064000021f000 */
[----:B0-----:R-:W-:Y:S02]  /*0430*/  IMAD.MOV.U32 R2, RZ, RZ, RZ ;  /* 0x000000ffff027224 */ /* 0x001fe400078e00ff */
[----:B-1----:R-:W-:-:S04]  /*0440*/  IMAD.MOV R11, RZ, RZ, -R3 ;  /* 0x000000ffff0b7224 */ /* 0x002fc800078e0a03 */
[----:B------:R-:W-:-:S04]  /*0450*/  IMAD R11, R11, UR10, RZ ;  /* 0x0000000a0b0b7c24 */ /* 0x000fc8000f8e02ff */
[----:B------:R-:W-:-:S06]  /*0460*/  IMAD.HI.U32 R3, R3, R11, R2 ;  /* 0x0000000b03037227 */ /* 0x000fcc00078e0002 */
[----:B------:R-:W-:-:S04]  /*0470*/  IMAD.HI.U32 R3, R3, R8, RZ ;  /* 0x0000000803037227 */ /* 0x000fc800078e00ff */
[----:B------:R-:W-:-:S04]  /*0480*/  IMAD.MOV R3, RZ, RZ, -R3 ;  /* 0x000000ffff037224 */ /* 0x000fc800078e0a03 */
[----:B------:R-:W-:Y:S02]  /*0490*/  IMAD R8, R3, UR10, R8 ;  /* 0x0000000a03087c24 */ /* 0x000fe4000f8e0208 */
[----:B------:R-:W-:-:S03]  /*04a0*/  IMAD.MOV.U32 R3, RZ, RZ, RZ ;  /* 0x000000ffff037224 */ /* 0x000fc600078e00ff */
[----:B------:R-:W-:-:S13]  /*04b0*/  ISETP.GE.U32.AND P0, PT, R8, UR10, PT ;  /* 0x0000000a08007c0c */ /* 0x000fda000bf06070 */
[----:B------:R-:W-:-:S05]  /*04c0*/  @P0 VIADD R8, R8, -UR10 ;  /* 0x8000000a08080c36 */ /* 0x000fca0008000000 */
[----:B------:R-:W-:-:S13]  /*04d0*/  ISETP.GE.U32.AND P0, PT, R8, UR10, PT ;  /* 0x0000000a08007c0c */ /* 0x000fda000bf06070 */
[----:B------:R-:W-:Y:S01]  /*04e0*/  @P0 VIADD R8, R8, -UR10 ;  /* 0x8000000a08080c36 */ /* 0x000fe20008000000 */
[----:B------:R-:W-:-:S05]  /*04f0*/  @!P1 LOP3.LUT R8, RZ, UR10, RZ, 0x33, !PT ;  /* 0x0000000aff089c12 */ /* 0x000fca000f8e33ff */
[----:B------:R-:W-:Y:S01]  /*0500*/  IMAD.MOV.U32 R2, RZ, RZ, R8 ;  /* 0x000000ffff027224 */ /* 0x000fe200078e0008 */
[----:B------:R-:W-:Y:S06]  /*0510*/  BRA `(.L_x_5) ;  /* 0x0000000000087947 */ /* 0x000fec0003800000 */
.L_x_4:
[----:B------:R-:W-:-:S07]  /*0520*/  MOV R10, 0x540 ;  /* 0x00000540000a7802 */ /* 0x000fce0000000f00 */
[----:B------:R-:W-:Y:S05]  /*0530*/  CALL.REL.NOINC `($__internal_0_$__cuda_sm20_rem_u64) ;  /* 0x0000000000447944 */ /* 0x000fea0003c00000 */
.L_x_5:
[----:B------:R-:W-:Y:S05]  /*0540*/  BSYNC.RECONVERGENT B2 ;  /* 0x0000000000027941 */ /* 0x000fea0003800200 */
.L_x_3:
[----:B------:R-:W-:-:S04]  /*0550*/  IADD3 R2, P0, PT, R2, UR12, RZ ;  /* 0x0000000c02027c10 */ /* 0x000fc8000ff1e0ff */
[----:B------:R-:W-:-:S06]  /*0560*/  IADD3.X R3, PT, PT, R3, UR13, RZ, P0, !PT ;  /* 0x0000000d03037c10 */ /* 0x000fcc00087fe4ff */
[----:B------:R-:W2:Y:S01]  /*0570*/  LDG.E.U8 R3, desc[UR6][R2.64] ;  /* 0x0000000602037981 */ /* 0x000ea2000c1e1100 */
[----:B------:R-:W-:-:S04]  /*0580*/  IADD3 R8, P0, PT, R5, UR14, RZ ;  /* 0x0000000e05087c10 */ /* 0x000fc8000ff1e0ff */
[----:B------:R-:W-:Y:S02]  /*0590*/  IADD3.X R9, PT, PT, R0, UR15, RZ, P0, !PT ;  /* 0x0000000f00097c10 */ /* 0x000fe400087fe4ff */
[----:B--2---:R-:W-:-:S05]  /*05a0*/  LOP3.LUT R5, R3, R6, RZ, 0x3c, !PT ;  /* 0x0000000603057212 */ /* 0x004fca00078e3cff */
[----:B------:R0:W-:Y:S02]  /*05b0*/  STG.E.U8 desc[UR6][R8.64], R5 ;  /* 0x0000000508007986 */ /* 0x0001e4000c101106 */
.L_x_2:
[----:B--234-:R-:W-:Y:S05]  /*05c0*/  BSYNC.RECONVERGENT B1 ;  /* 0x0000000000017941 */ /* 0x01cfea0003800200 */
.L_x_1:
[----:B0-----:R-:W-:-:S04]  /*05d0*/  IMAD.IADD R5, R7, 0x1, R4 ;  /* 0x0000000107057824 */ /* 0x001fc800078e0204 */
[--C-:B------:R-:W-:Y:S01]  /*05e0*/  IMAD.MOV.U32 R4, RZ, RZ, R5.reuse ;  /* 0x000000ffff047224 */ /* 0x100fe200078e0005 */
[----:B------:R-:W-:Y:S02]  /*05f0*/  ISETP.GE.U32.AND P0, PT, R5, UR18, PT ;  /* 0x0000001205007c0c */ /* 0x000fe4000bf06070 */
[----:B------:R-:W-:-:S04]  /*0600*/  SHF.R.S32.HI R0, RZ, 0x1f, R5 ;  /* 0x0000001fff007819 */ /* 0x000fc80000011405 */
[----:B------:R-:W-:-:S13]  /*0610*/  ISETP.GE.U32.AND.EX P0, PT, R0, UR19, PT, P0 ;  /* 0x0000001300007c0c */ /* 0x000fda000bf06100 */
[----:B------:R-:W-:Y:S05]  /*0620*/  @!P0 BRA `(.L_x_6) ;  /* 0xfffffff800c88947 */ /* 0x000fea000383ffff */
[----:B------:R-:W-:Y:S05]  /*0630*/  BSYNC.RECONVERGENT B0 ;  /* 0x0000000000007941 */ /* 0x000fea0003800200 */
.L_x_0:
[----:B------:R-:W-:Y:S05]  /*0640*/  EXIT ;  /* 0x000000000000794d */ /* 0x000fea0003800000 */
        .weak           $__internal_0_$__cuda_sm20_rem_u64
        .type           $__internal_0_$__cuda_sm20_rem_u64,@function
        .size           $__internal_0_$__cuda_sm20_rem_u64,(.L_x_8 - $__internal_0_$__cuda_sm20_rem_u64)
$__internal_0_$__cuda_sm20_rem_u64:
[----:B------:R-:W0:Y:S01]  /*0650*/  LDCU.64 UR16, c[0x0][0x398] ;  /* 0x00007300ff1077ac */ /* 0x000e220008000a00 */
[----:B------:R-:W1:Y:S01]  /*0660*/  LDC.64 R2, c[0x0][0x398] ;  /* 0x0000e600ff027b82 */ /* 0x000e620000000a00 */
[----:B0-----:R-:W0:Y:S08]  /*0670*/  I2F.U64.RP R11, UR16 ;  /* 0x00000010000b7d12 */ /* 0x001e300008309000 */
[----:B0-----:R-:W0:Y:S02]  /*0680*/  MUFU.RCP R11, R11 ;  /* 0x0000000b000b7308 */ /* 0x001e240000001000 */
[----:B0-----:R-:W-:-:S06]  /*0690*/  VIADD R12, R11, 0x1ffffffe ;  /* 0x1ffffffe0b0c7836 */ /* 0x001fcc0000000000 */
[----:B------:R-:W1:Y:S02]  /*06a0*/  F2I.U64.TRUNC R12, R12 ;  /* 0x0000000c000c7311 */ /* 0x000e64000020d800 */
[----:B-1----:R-:W-:-:S04]  /*06b0*/  IMAD.WIDE.U32 R14, R12, R2, RZ ;  /* 0x000000020c0e7225 */ /* 0x002fc800078e00ff */
[----:B------:R-:W-:Y:S01]  /*06c0*/  IMAD R15, R12, R3, R15 ;  /* 0x000000030c0f7224 */ /* 0x000fe200078e020f */
[----:B------:R-:W-:-:S03]  /*06d0*/  IADD3 R17, P0, PT, RZ, -R14, RZ ;  /* 0x8000000eff117210 */ /* 0x000fc60007f1e0ff */
[----:B------:R-:W-:Y:S02]  /*06e0*/  IMAD R15, R13, R2, R15 ;  /* 0x000000020d0f7224 */ /* 0x000fe400078e020f */
[----:B------:R-:W-:-:S04]  /*06f0*/  IMAD.HI.U32 R14, R12, R17, RZ ;  /* 0x000000110c0e7227 */ /* 0x000fc800078e00ff */
[----:B------:R-:W-:Y:S02]  /*0700*/  IMAD.X R19, RZ, RZ, ~R15, P0 ;  /* 0x000000ffff137224 */ /* 0x000fe400000e0e0f */
[----:B------:R-:W-:Y:S02]  /*0710*/  IMAD.MOV.U32 R15, RZ, RZ, R12 ;  /* 0x000000ffff0f7224 */ /* 0x000fe400078e000c */
[-C--:B------:R-:W-:Y:S02]  /*0720*/  IMAD R21, R13, R19.reuse, RZ ;  /* 0x000000130d157224 */ /* 0x080fe400078e02ff */
[----:B------:R-:W-:-:S04]  /*0730*/  IMAD.WIDE.U32 R14, P0, R12, R19, R14 ;  /* 0x000000130c0e7225 */ /* 0x000fc8000780000e */
[----:B------:R-:W-:-:S04]  /*0740*/  IMAD.HI.U32 R11, R13, R19, RZ ;  /* 0x000000130d0b7227 */ /* 0x000fc800078e00ff */
[----:B------:R-:W-:-:S04]  /*0750*/  IMAD.HI.U32 R14, P1, R13, R17, R14 ;  /* 0x000000110d0e7227 */ /* 0x000fc8000782000e */
[----:B------:R-:W-:Y:S01]  /*0760*/  IMAD.X R11, R11, 0x1, R13, P0 ;  /* 0x000000010b0b7824 */ /* 0x000fe200000e060d */
[----:B------:R-:W-:-:S04]  /*0770*/  IADD3 R15, P2, PT, R21, R14, RZ ;  /* 0x0000000e150f7210 */ /* 0x000fc80007f5e0ff */
[----:B------:R-:W-:Y:S01]  /*0780*/  IADD3.X R11, PT, PT, RZ, RZ, R11, P2, P1 ;  /* 0x000000ffff0b7210 */ /* 0x000fe200017e240b */
[----:B------:R-:W-:-:S04]  /*0790*/  IMAD.WIDE.U32 R12, R15, R2, RZ ;  /* 0x000000020f0c7225 */ /* 0x000fc800078e00ff */
[----:B------:R-:W-:Y:S01]  /*07a0*/  IMAD R13, R15, R3, R13 ;  /* 0x000000030f0d7224 */ /* 0x000fe200078e020d */
[----:B------:R-:W-:-:S03]  /*07b0*/  IADD3 R17, P0, PT, RZ, -R12, RZ ;  /* 0x8000000cff117210 */ /* 0x000fc60007f1e0ff */
[----:B------:R-:W-:Y:S02]  /*07c0*/  IMAD R13, R11, R2, R13 ;  /* 0x000000020b0d7224 */ /* 0x000fe400078e020d */
[----:B------:R-:W-:-:S04]  /*07d0*/  IMAD.HI.U32 R14, R15, R17, RZ ;  /* 0x000000110f0e7227 */ /* 0x000fc800078e00ff */
[----:B------:R-:W-:Y:S02]  /*07e0*/  IMAD.X R12, RZ, RZ, ~R13, P0 ;  /* 0x000000ffff0c7224 */ /* 0x000fe400000e0e0d */
[----:B------:R-:W-:Y:S02]  /*07f0*/  IMAD.MOV.U32 R13, RZ, RZ, RZ ;  /* 0x000000ffff0d7224 */ /* 0x000fe400078e00ff */
[----:B------:R-:W-:-:S04]  /*0800*/  IMAD.WIDE.U32 R14, P0, R15, R12, R14 ;  /* 0x0000000c0f0e7225 */ /* 0x000fc8000780000e */
[C---:B------:R-:W-:Y:S02]  /*0810*/  IMAD R16, R11.reuse, R12, RZ ;  /* 0x0000000c0b107224 */ /* 0x040fe400078e02ff */
[----:B------:R-:W-:-:S04]  /*0820*/  IMAD.HI.U32 R15, P1, R11, R17, R14 ;  /* 0x000000110b0f7227 */ /* 0x000fc8000782000e */
[----:B------:R-:W-:Y:S01]  /*0830*/  IMAD.HI.U32 R12, R11, R12, RZ ;  /* 0x0000000c0b0c7227 */ /* 0x000fe200078e00ff */
[----:B------:R-:W-:-:S03]  /*0840*/  IADD3 R15, P2, PT, R16, R15, RZ ;  /* 0x0000000f100f7210 */ /* 0x000fc60007f5e0ff */
[----:B------:R-:W-:Y:S02]  /*0850*/  IMAD.X R11, R12, 0x1, R11, P0 ;  /* 0x000000010c0b7824 */ /* 0x000fe400000e060b */
[----:B------:R-:W-:-:S03]  /*0860*/  IMAD.HI.U32 R12, R15, R8, RZ ;  /* 0x000000080f0c7227 */ /* 0x000fc600078e00ff */
[----:B------:R-:W-:Y:S01]  /*0870*/  IADD3.X R11, PT, PT, RZ, RZ, R11, P2, P1 ;  /* 0x000000ffff0b7210 */ /* 0x000fe200017e240b */
[----:B------:R-:W-:-:S04]  /*0880*/  IMAD.WIDE.U32 R12, R15, R9, R12 ;  /* 0x000000090f0c7225 */ /* 0x000fc800078e000c */
[C---:B------:R-:W-:Y:S02]  /*0890*/  IMAD R15, R11.reuse, R9, RZ ;  /* 0x000000090b0f7224 */ /* 0x040fe400078e02ff */
[----:B------:R-:W-:-:S04]  /*08a0*/  IMAD.HI.U32 R12, P0, R11, R8, R12 ;  /* 0x000000080b0c7227 */ /* 0x000fc8000780000c */
[----:B------:R-:W-:Y:S01]  /*08b0*/  IMAD.HI.U32 R11, R11, R9, RZ ;  /* 0x000000090b0b7227 */ /* 0x000fe200078e00ff */
[----:B------:R-:W-:-:S03]  /*08c0*/  IADD3 R15, P1, PT, R15, R12, RZ ;  /* 0x0000000c0f0f7210 */ /* 0x000fc60007f3e0ff */
[----:B------:R-:W-:Y:S02]  /*08d0*/  IMAD.X R11, RZ, RZ, R11, P0 ;  /* 0x000000ffff0b7224 */ /* 0x000fe400000e060b */
[----:B------:R-:W-:-:S04]  /*08e0*/  IMAD.WIDE.U32 R12, R15, R2, RZ ;  /* 0x000000020f0c7225 */ /* 0x000fc800078e00ff */
[----:B------:R-:W-:Y:S02]  /*08f0*/  IMAD.X R11, RZ, RZ, R11, P1 ;  /* 0x000000ffff0b7224 */ /* 0x000fe400008e060b */
[----:B------:R-:W-:Y:S01]  /*0900*/  IMAD R15, R15, R3, R13 ;  /* 0x000000030f0f7224 */ /* 0x000fe200078e020d */
[----:B------:R-:W-:-:S03]  /*0910*/  IADD3 R13, P1, PT, -R12, R8, RZ ;  /* 0x000000080c0d7210 */ /* 0x000fc60007f3e1ff */
[-C--:B------:R-:W-:Y:S01]  /*0920*/  IMAD R8, R11, R2.reuse, R15 ;  /* 0x000000020b087224 */ /* 0x080fe200078e020f */
[----:B------:R-:W-:-:S03]  /*0930*/  ISETP.GE.U32.AND P0, PT, R13, R2, PT ;  /* 0x000000020d00720c */ /* 0x000fc60003f06070 */
[----:B------:R-:W-:Y:S01]  /*0940*/  IMAD.X R8, R9, 0x1, ~R8, P1 ;  /* 0x0000000109087824 */ /* 0x000fe200008e0e08 */
[----:B------:R-:W-:-:S04]  /*0950*/  IADD3 R11, P1, PT, R13, -R2, RZ ;  /* 0x800000020d0b7210 */ /* 0x000fc80007f3e0ff */
[C---:B------:R-:W-:Y:S01]  /*0960*/  ISETP.GE.U32.AND.EX P0, PT, R8.reuse, R3, PT, P0 ;  /* 0x000000030800720c */ /* 0x040fe20003f06100 */
[----:B------:R-:W-:Y:S01]  /*0970*/  IMAD.X R12, R8, 0x1, ~R3, P1 ;  /* 0x00000001080c7824 */ /* 0x000fe200008e0e03 */
[----:B------:R-:W-:Y:S02]  /*0980*/  ISETP.NE.U32.AND P1, PT, R2, RZ, PT ;  /* 0x000000ff0200720c */ /* 0x000fe40003f25070 */
[----:B------:R-:W-:Y:S02]  /*0990*/  SEL R11, R11, R13, P0 ;  /* 0x0000000d0b0b7207 */ /* 0x000fe40000000000 */
[----:B------:R-:W-:Y:S02]  /*09a0*/  SEL R12, R12, R8, P0 ;  /* 0x000000080c0c7207 */ /* 0x000fe40000000000 */
[CC--:B------:R-:W-:Y:S02]  /*09b0*/  ISETP.GE.U32.AND P0, PT, R11.reuse, R2.reuse, PT ;  /* 0x000000020b00720c */ /* 0x0c0fe40003f06070 */
[----:B------:R-:W-:-:S02]  /*09c0*/  IADD3 R8, P2, PT, R11, -R2, RZ ;  /* 0x800000020b087210 */ /* 0x000fc40007f5e0ff */
[C---:B------:R-:W-:Y:S02]  /*09d0*/  ISETP.GE.U32.AND.EX P0, PT, R12.reuse, R3, PT, P0 ;  /* 0x000000030c00720c */ /* 0x040fe40003f06100 */
[----:B------:R-:W-:Y:S01]  /*09e0*/  ISETP.NE.AND.EX P1, PT, R3, RZ, PT, P1 ;  /* 0x000000ff0300720c */ /* 0x000fe20003f25310 */
[----:B------:R-:W-:Y:S01]  /*09f0*/  IMAD.X R9, R12, 0x1, ~R3, P2 ;  /* 0x000000010c097824 */ /* 0x000fe200010e0e03 */
[----:B------:R-:W-:Y:S01]  /*0a00*/  SEL R2, R8, R11, P0 ;  /* 0x0000000b08027207 */ /* 0x000fe20000000000 */
[----:B------:R-:W-:-:S03]  /*0a10*/  IMAD.MOV.U32 R11, RZ, RZ, 0x0 ;  /* 0x00000000ff0b7424 */ /* 0x000fc600078e00ff */
[----:B------:R-:W-:Y:S02]  /*0a20*/  SEL R3, R9, R12, P0 ;  /* 0x0000000c09037207 */ /* 0x000fe40000000000 */
[----:B------:R-:W-:Y:S02]  /*0a30*/  SEL R2, R2, 0xffffffff, P1 ;  /* 0xffffffff02027807 */ /* 0x000fe40000800000 */
[----:B------:R-:W-:Y:S01]  /*0a40*/  SEL R3, R3, 0xffffffff, P1 ;  /* 0xffffffff03037807 */ /* 0x000fe20000800000 */
[----:B------:R-:W-:Y:S06]  /*0a50*/  RET.REL.NODEC R10 `(_Z18wep_decrypt_kernelPKcmPKhmPc) ;  /* 0xfffffff40a687950 */ /* 0x000fec0003c3ffff */
.L_x_7:
[----:B------:R-:W-:-:S00]  /*0a60*/  BRA `(.L_x_7) ;  /* 0xfffffffc00fc7947 */ /* 0x000fc0000383ffff */
[----:B------:R-:W-:-:S00]  /*0a70*/  NOP ;  /* 0x0000000000007918 */ /* 0x000fc00000000000 */
        /* <DEDUP_REMOVED lines=8> */
.L_x_8:


//--------------------- .nv.shared.reserved.0     --------------------------
	.section	.nv.shared.reserved.0,"aw",@nobits
	.weak		__nv_reservedSMEM_offset_0_alias
	.size		__nv_reservedSMEM_offset_0_alias, 0, 64
	.other		__nv_reservedSMEM_offset_0_alias,@"STO_CUDA_RESERVED_SHARED STV_DEFAULT"
__nv_reservedSMEM_offset_0_alias:
	.zero		0
	.zero		64


//--------------------- .nv.constant0._Z18wep_decrypt_kernelPKcmPKhmPc --------------------------
	.section	.nv.constant0._Z18wep_decrypt_kernelPKcmPKhmPc,"a",@progbits
	.sectionflags	@""
	.align	4
.nv.constant0._Z18wep_decrypt_kernelPKcmPKhmPc:
	.zero		936


//--------------------- SYMBOLS --------------------------

	.type		.nv.reservedSmem.offset0,@object
	.size		.nv.reservedSmem.offset0,0x4
